	.headerflags	@"EF_CUDA_TEXMODE_UNIFIED EF_CUDA_64BIT_ADDRESS EF_CUDA_ACCELERATORS EF_CUDA_SM90 EF_CUDA_VIRTUAL_SM(EF_CUDA_SM90)"
	.elftype	@"ET_EXEC"


//--------------------- .nv.info                  --------------------------
	.section	.nv.info,"",@"SHT_CUDA_INFO"
	.align	4


	//----- nvinfo : EIATTR_REGCOUNT
	.align		4
        /*0000*/ 	.byte	0x04, 0x2f
        /*0002*/ 	.short	(.L_3 - .L_2)
	.align		4
.L_2:
        /*0004*/ 	.word	index@(triton_poi_fused__native_batch_norm_legit_no_training_15)
        /*0008*/ 	.word	0x00000012


	//----- nvinfo : EIATTR_MIN_STACK_SIZE
	.align		4
.L_3:
        /*000c*/ 	.byte	0x04, 0x12
        /*000e*/ 	.short	(.L_5 - .L_4)
	.align		4
.L_4:
        /*0010*/ 	.word	index@(triton_poi_fused__native_batch_norm_legit_no_training_15)
        /*0014*/ 	.word	0x00000000


	//----- nvinfo : EIATTR_FRAME_SIZE
	.align		4
.L_5:
        /*0018*/ 	.byte	0x04, 0x11
        /*001a*/ 	.short	(.L_7 - .L_6)
	.align		4
.L_6:
        /*001c*/ 	.word	index@(triton_poi_fused__native_batch_norm_legit_no_training_15)
        /*0020*/ 	.word	0x00000000


	//----- nvinfo : EIATTR_MIN_STACK_SIZE
	.align		4
.L_7:
        /*0024*/ 	.byte	0x04, 0x12
        /*0026*/ 	.short	(.L_9 - .L_8)
	.align		4
.L_8:
        /*0028*/ 	.word	index@(triton_poi_fused__native_batch_norm_legit_no_training_15)
        /*002c*/ 	.word	0x00000000
.L_9:


//--------------------- .nv.info.triton_poi_fused__native_batch_norm_legit_no_training_15 --------------------------
	.section	.nv.info.triton_poi_fused__native_batch_norm_legit_no_training_15,"",@"SHT_CUDA_INFO"
	.sectionflags	@""
	.align	4


	//----- nvinfo : EIATTR_CUDA_API_VERSION
	.align		4
        /*0000*/ 	.byte	0x04, 0x37
        /*0002*/ 	.short	(.L_11 - .L_10)
.L_10:
        /*0004*/ 	.word	0x0000007c


	//----- nvinfo : EIATTR_KPARAM_INFO
	.align		4
.L_11:
        /*0008*/ 	.byte	0x04, 0x17
        /*000a*/ 	.short	(.L_13 - .L_12)
.L_12:
        /*000c*/ 	.word	0x00000000
        /*0010*/ 	.short	0x0006
        /*0012*/ 	.short	0x0030
        /*0014*/ 	.byte	0x00, 0xf0, 0x11, 0x00


	//----- nvinfo : EIATTR_KPARAM_INFO
	.align		4
.L_13:
        /*0018*/ 	.byte	0x04, 0x17
        /*001a*/ 	.short	(.L_15 - .L_14)
.L_14:
        /*001c*/ 	.word	0x00000000
        /*0020*/ 	.short	0x0005
        /*0022*/ 	.short	0x0028
        /*0024*/ 	.byte	0x00, 0xf4, 0x21, 0x00


	//----- nvinfo : EIATTR_KPARAM_INFO
	.align		4
.L_15:
        /*0028*/ 	.byte	0x04, 0x17
        /*002a*/ 	.short	(.L_17 - .L_16)
.L_16:
        /*002c*/ 	.word	0x00000000
        /*0030*/ 	.short	0x0004
        /*0032*/ 	.short	0x0020
        /*0034*/ 	.byte	0x00, 0xf4, 0x21, 0x00


	//----- nvinfo : EIATTR_KPARAM_INFO
	.align		4
.L_17:
        /*0038*/ 	.byte	0x04, 0x17
        /*003a*/ 	.short	(.L_19 - .L_18)
.L_18:
        /*003c*/ 	.word	0x00000000
        /*0040*/ 	.short	0x0003
        /*0042*/ 	.short	0x0018
        /*0044*/ 	.byte	0x00, 0xf4, 0x21, 0x00


	//----- nvinfo : EIATTR_KPARAM_INFO
	.align		4
.L_19:
        /*0048*/ 	.byte	0x04, 0x17
        /*004a*/ 	.short	(.L_21 - .L_20)
.L_20:
        /*004c*/ 	.word	0x00000000
        /*0050*/ 	.short	0x0002
        /*0052*/ 	.short	0x0010
        /*0054*/ 	.byte	0x00, 0xf4, 0x21, 0x00


	//----- nvinfo : EIATTR_KPARAM_INFO
	.align		4
.L_21:
        /*0058*/ 	.byte	0x04, 0x17
        /*005a*/ 	.short	(.L_23 - .L_22)
.L_22:
        /*005c*/ 	.word	0x00000000
        /*0060*/ 	.short	0x0001
        /*0062*/ 	.short	0x0008
        /*0064*/ 	.byte	0x00, 0xf4, 0x21, 0x00


	//----- nvinfo : EIATTR_KPARAM_INFO
	.align		4
.L_23:
        /*0068*/ 	.byte	0x04, 0x17
        /*006a*/ 	.short	(.L_25 - .L_24)
.L_24:
        /*006c*/ 	.word	0x00000000
        /*0070*/ 	.short	0x0000
        /*0072*/ 	.short	0x0000
        /*0074*/ 	.byte	0x00, 0xf4, 0x21, 0x00


	//----- nvinfo : EIATTR_SPARSE_MMA_MASK
	.align		4
.L_25:
        /*0078*/ 	.byte	0x03, 0x50
        /*007a*/ 	.short	0x0000


	//----- nvinfo : EIATTR_MAXREG_COUNT
	.align		4
        /*007c*/ 	.byte	0x03, 0x1b
        /*007e*/ 	.short	0x00ff


	//----- nvinfo : EIATTR_EXIT_INSTR_OFFSETS
	.align		4
        /*0080*/ 	.byte	0x04, 0x1c
        /*0082*/ 	.short	(.L_27 - .L_26)


	//   ....[0]....
.L_26:
        /*0084*/ 	.word	0x000002d0


	//   ....[1]....
        /*0088*/ 	.word	0x000002f0


	//----- nvinfo : EIATTR_REQNTID
	.align		4
.L_27:
        /*008c*/ 	.byte	0x04, 0x10
        /*008e*/ 	.short	(.L_29 - .L_28)
.L_28:
        /*0090*/ 	.word	0x00000080
        /*0094*/ 	.word	0x00000001
        /*0098*/ 	.word	0x00000001


	//----- nvinfo : EIATTR_CBANK_PARAM_SIZE
	.align		4
.L_29:
        /*009c*/ 	.byte	0x03, 0x19
        /*009e*/ 	.short	0x0034


	//----- nvinfo : EIATTR_PARAM_CBANK
	.align		4
        /*00a0*/ 	.byte	0x04, 0x0a
        /*00a2*/ 	.short	(.L_31 - .L_30)
	.align		4
.L_30:
        /*00a4*/ 	.word	index@(.nv.constant0.triton_poi_fused__native_batch_norm_legit_no_training_15)
        /*00a8*/ 	.short	0x0210
        /*00aa*/ 	.short	0x0034


	//----- nvinfo : EIATTR_SW_WAR
	.align		4
.L_31:
        /*00ac*/ 	.byte	0x04, 0x36
        /*00ae*/ 	.short	(.L_33 - .L_32)
.L_32:
        /*00b0*/ 	.word	0x00000008
.L_33:


//--------------------- .nv.callgraph             --------------------------
	.section	.nv.callgraph,"",@"SHT_CUDA_CALLGRAPH"
	.align	4
	.sectionentsize	8
	.align		4
        /*0000*/ 	.word	0x00000000
	.align		4
        /*0004*/ 	.word	0xffffffff
	.align		4
        /*0008*/ 	.word	0x00000000
	.align		4
        /*000c*/ 	.word	0xfffffffe
	.align		4
        /*0010*/ 	.word	0x00000000
	.align		4
        /*0014*/ 	.word	0xfffffffd
	.align		4
        /*0018*/ 	.word	0x00000000
	.align		4
        /*001c*/ 	.word	0xfffffffc


//--------------------- .nv.constant4             --------------------------
	.section	.nv.constant4,"a",@progbits
	.align	8
	.align		8
.nv.constant4:
        /*0000*/ 	.dword	_$_str
	.align		8
        /*0008*/ 	.dword	_$_str_$_2


//--------------------- .text.triton_poi_fused__native_batch_norm_legit_no_training_15 --------------------------
	.section	.text.triton_poi_fused__native_batch_norm_legit_no_training_15,"ax",@progbits
	.align	128
        .global         triton_poi_fused__native_batch_norm_legit_no_training_15
        .type           triton_poi_fused__native_batch_norm_legit_no_training_15,@function
        .size           triton_poi_fused__native_batch_norm_legit_no_training_15,(.L_x_1 - triton_poi_fused__native_batch_norm_legit_no_training_15)
        .other          triton_poi_fused__native_batch_norm_legit_no_training_15,@"STO_CUDA_ENTRY STV_DEFAULT"
triton_poi_fused__native_batch_norm_legit_no_training_15:
.text.triton_poi_fused__native_batch_norm_legit_no_training_15:
[----:B------:R-:W0:Y:S01]  /*0000*/  LDC R1, c[0x0][0x28] ;  /* 0x00000a00ff017b82 */ /* 0x000e220000000800 */
[----:B------:R-:W1:Y:S07]  /*0010*/  S2R R0, SR_TID.X ;  /* 0x0000000000007919 */ /* 0x000e6e0000002100 */
[----:B------:R-:W2:Y:S01]  /*0020*/  LDC.64 R8, c[0x0][0x220] ;  /* 0x00008800ff087b82 */ /* 0x000ea20000000a00 */
[----:B------:R-:W-:Y:S01]  /*0030*/  HFMA2.MMA R14, -RZ, RZ, 0, 0 ;  /* 0x00000000ff0e7435 */ /* 0x000fe200000001ff */
[----:B------:R-:W-:Y:S01]  /*0040*/  ULDC.64 UR4, c[0x0][0x208] ;  /* 0x0000820000047ab9 */ /* 0x000fe20000000a00 */
[----:B------:R-:W3:Y:S05]  /*0050*/  S2R R3, SR_CTAID.X ;  /* 0x0000000000037919 */ /* 0x000eea0000002500 */
[----:B------:R-:W4:Y:S08]  /*0060*/  LDC.64 R4, c[0x0][0x210] ;  /* 0x00008400ff047b82 */ /* 0x000f300000000a00 */
[----:B------:R-:W5:Y:S08]  /*0070*/  LDC.64 R6, c[0x0][0x218] ;  /* 0x00008600ff067b82 */ /* 0x000f700000000a00 */
[----:B------:R-:W5:Y:S01]  /*0080*/  LDC.64 R10, c[0x0][0x228] ;  /* 0x00008a00ff0a7b82 */ /* 0x000f620000000a00 */
[----:B-1----:R-:W-:-:S07]  /*0090*/  LOP3.LUT R0, R0, 0x7f, RZ, 0xc0, !PT ;  /* 0x0000007f00007812 */ /* 0x002fce00078ec0ff */
[----:B------:R-:W1:Y:S01]  /*00a0*/  LDC.64 R12, c[0x0][0x230] ;  /* 0x00008c00ff0c7b82 */ /* 0x000e620000000a00 */
[----:B---3--:R-:W-:-:S04]  /*00b0*/  LEA R0, R3, R0, 0x7 ;  /* 0x0000000003007211 */ /* 0x008fc800078e38ff */
[C---:B------:R-:W-:Y:S01]  /*00c0*/  ISETP.GE.AND P2, PT, R0.reuse, 0x1400, PT ;  /* 0x000014000000780c */ /* 0x040fe20003f46270 */
[----:B------:R-:W-:-:S05]  /*00d0*/  IMAD.HI R2, R0, 0x66666667, RZ ;  /* 0x6666666700027827 */ /* 0x000fca00078e02ff */
[----:B------:R-:W-:-:S04]  /*00e0*/  SHF.R.U32.HI R3, RZ, 0x1f, R2 ;  /* 0x0000001fff037819 */ /* 0x000fc80000011602 */
[----:B------:R-:W-:-:S05]  /*00f0*/  LEA.HI.SX32 R3, R2, R3, 0x1b ;  /* 0x0000000302037211 */ /* 0x000fca00078fdaff */
[----:B------:R-:W-:-:S04]  /*0100*/  IMAD R15, R3, -0x50, R0 ;  /* 0xffffffb0030f7824 */ /* 0x000fc800078e0200 */
[----:B--2---:R-:W-:-:S05]  /*0110*/  IMAD.WIDE R8, R15, 0x4, R8 ;  /* 0x000000040f087825 */ /* 0x004fca00078e0208 */
[----:B------:R2:W3:Y:S01]  /*0120*/  @!P2 LDG.E.EL R14, desc[UR4][R8.64] ;  /* 0x00000004080ea981 */ /* 0x0004e2000c2e1900 */
[----:B------:R-:W-:Y:S01]  /*0130*/  CS2R R2, SRZ ;  /* 0x0000000000027805 */ /* 0x000fe2000001ff00 */
[----:B----4-:R-:W-:-:S04]  /*0140*/  IMAD.WIDE R4, R0, 0x4, R4 ;  /* 0x0000000400047825 */ /* 0x010fc800078e0204 */
[C---:B-----5:R-:W-:Y:S01]  /*0150*/  IMAD.WIDE R6, R15.reuse, 0x4, R6 ;  /* 0x000000040f067825 */ /* 0x060fe200078e0206 */
[----:B------:R4:W5:Y:S03]  /*0160*/  @!P2 LDG.E R2, desc[UR4][R4.64] ;  /* 0x000000040402a981 */ /* 0x000966000c1e1900 */
[C---:B0-2---:R-:W-:Y:S01]  /*0170*/  IMAD.WIDE R8, R15.reuse, 0x4, R10 ;  /* 0x000000040f087825 */ /* 0x045fe200078e020a */
[----:B------:R0:W5:Y:S03]  /*0180*/  @!P2 LDG.E.EL R3, desc[UR4][R6.64] ;  /* 0x000000040603a981 */ /* 0x000166000c2e1900 */
[----:B-1----:R-:W-:Y:S01]  /*0190*/  IMAD.WIDE R10, R15, 0x4, R12 ;  /* 0x000000040f0a7825 */ /* 0x002fe200078e020c */
[----:B------:R-:W-:Y:S01]  /*01a0*/  CS2R R12, SRZ ;  /* 0x00000000000c7805 */ /* 0x000fe2000001ff00 */
[----:B----4-:R-:W1:Y:S05]  /*01b0*/  LDC.64 R4, c[0x0][0x238] ;  /* 0x00008e00ff047b82 */ /* 0x010e6a0000000a00 */
[----:B------:R-:W2:Y:S04]  /*01c0*/  @!P2 LDG.E.EL R12, desc[UR4][R8.64] ;  /* 0x00000004080ca981 */ /* 0x000ea8000c2e1900 */
[----:B------:R-:W2:Y:S01]  /*01d0*/  @!P2 LDG.E.EL R13, desc[UR4][R10.64] ;  /* 0x000000040a0da981 */ /* 0x000ea2000c2e1900 */
[----:B0-----:R-:W-:Y:S01]  /*01e0*/  MOV R6, 0x3e800000 ;  /* 0x3e80000000067802 */ /* 0x001fe20000000f00 */
[----:B---3--:R-:W-:-:S04]  /*01f0*/  FADD R14, R14, 9.9999997473787516356e-06 ;  /* 0x3727c5ac0e0e7421 */ /* 0x008fc80000000000 */
[----:B------:R-:W0:Y:S01]  /*0200*/  MUFU.SQRT R15, R14 ;  /* 0x0000000e000f7308 */ /* 0x000e220000002000 */
[----:B-----5:R-:W-:Y:S01]  /*0210*/  FADD R2, -R3, R2 ;  /* 0x0000000203027221 */ /* 0x020fe20000000100 */
[C---:B0-----:R-:W-:Y:S02]  /*0220*/  FSETP.GT.AND P0, PT, R15.reuse, 8.50705917302346158658e+37, PT ;  /* 0x7e8000000f00780b */ /* 0x041fe40003f04000 */
[----:B------:R-:W-:Y:S02]  /*0230*/  FSETP.GEU.AND P1, PT, R15, 1.175494350822287508e-38, PT ;  /* 0x008000000f00780b */ /* 0x000fe40003f2e000 */
[----:B------:R-:W-:-:S09]  /*0240*/  FSEL R6, R6, 1, P0 ;  /* 0x3f80000006067808 */ /* 0x000fd20000000000 */
[----:B------:R-:W-:Y:S02]  /*0250*/  @P0 FMUL R15, R15, 0.25 ;  /* 0x3e8000000f0f0820 */ /* 0x000fe40000400000 */
[----:B------:R-:W-:Y:S02]  /*0260*/  @!P1 FMUL R6, R6, 16777216 ;  /* 0x4b80000006069820 */ /* 0x000fe40000400000 */
[----:B------:R-:W-:-:S06]  /*0270*/  @!P1 FMUL R15, R15, 16777216 ;  /* 0x4b8000000f0f9820 */ /* 0x000fcc0000400000 */
[----:B------:R-:W0:Y:S02]  /*0280*/  MUFU.RCP R15, R15 ;  /* 0x0000000f000f7308 */ /* 0x000e240000001000 */
[----:B0-----:R-:W-:-:S04]  /*0290*/  FMUL R3, R15, R6 ;  /* 0x000000060f037220 */ /* 0x001fc80000400000 */
[----:B------:R-:W-:Y:S01]  /*02a0*/  FMUL R6, R2, R3 ;  /* 0x0000000302067220 */ /* 0x000fe20000400000 */
[----:B-1----:R-:W-:-:S04]  /*02b0*/  IMAD.WIDE R2, R0, 0x4, R4 ;  /* 0x0000000400027825 */ /* 0x002fc800078e0204 */
[----:B--2---:R-:W-:Y:S01]  /*02c0*/  FFMA R13, R6, R12, R13 ;  /* 0x0000000c060d7223 */ /* 0x004fe2000000000d */
[----:B------:R-:W-:Y:S06]  /*02d0*/  @P2 EXIT ;  /* 0x000000000000294d */ /* 0x000fec0003800000 */
[----:B------:R-:W-:Y:S01]  /*02e0*/  STG.E desc[UR4][R2.64], R13 ;  /* 0x0000000d02007986 */ /* 0x000fe2000c101904 */
[----:B------:R-:W-:Y:S05]  /*02f0*/  EXIT ;  /* 0x000000000000794d */ /* 0x000fea0003800000 */
.L_x_0:
[----:B------:R-:W-:-:S00]  /*0300*/  BRA `(.L_x_0) ;  /* 0xfffffffc00fc7947 */ /* 0x000fc0000383ffff */
[----:B------:R-:W-:-:S00]  /*0310*/  NOP ;  /* 0x0000000000007918 */ /* 0x000fc00000000000 */
        /* <DEDUP_REMOVED lines=14> */
.L_x_1:


//--------------------- .nv.global.init           --------------------------
	.section	.nv.global.init,"aw",@progbits
.nv.global.init:
	.type		_$_str,@object
	.size		_$_str,(_$_str_$_2 - _$_str)
_$_str:
        /*0000*/ 	.byte	0x5f, 0x5f, 0x43, 0x55, 0x44, 0x41, 0x5f, 0x46, 0x54, 0x5a, 0x00
	.type		_$_str_$_2,@object
	.size		_$_str_$_2,(.L_1 - _$_str_$_2)
_$_str_$_2:
        /*000b*/ 	.byte	0x5f, 0x5f, 0x43, 0x55, 0x44, 0x41, 0x5f, 0x50, 0x52, 0x45, 0x43, 0x5f, 0x53, 0x51, 0x52, 0x54
        /*001b*/ 	.byte	0x00
.L_1:


//--------------------- .nv.constant0.triton_poi_fused__native_batch_norm_legit_no_training_15 --------------------------
	.section	.nv.constant0.triton_poi_fused__native_batch_norm_legit_no_training_15,"a",@progbits
	.sectionflags	@""
	.align	4
.nv.constant0.triton_poi_fused__native_batch_norm_legit_no_training_15:
	.zero		580
